	.headerflags	@"EF_CUDA_TEXMODE_UNIFIED EF_CUDA_64BIT_ADDRESS EF_CUDA_ACCELERATORS EF_CUDA_SM90 EF_CUDA_VIRTUAL_SM(EF_CUDA_SM90)"
	.elftype	@"ET_EXEC"


//--------------------- .nv.info                  --------------------------
	.section	.nv.info,"",@"SHT_CUDA_INFO"
	.align	4


	//----- nvinfo : EIATTR_REGCOUNT
	.align		4
        /*0000*/ 	.byte	0x04, 0x2f
        /*0002*/ 	.short	(.L_1 - .L_0)
	.align		4
.L_0:
        /*0004*/ 	.word	index@(triton_poi_fused_convolution_div_max_pool2d_with_indices_relu_sub_23)
        /*0008*/ 	.word	0x00000010


	//----- nvinfo : EIATTR_MIN_STACK_SIZE
	.align		4
.L_1:
        /*000c*/ 	.byte	0x04, 0x12
        /*000e*/ 	.short	(.L_3 - .L_2)
	.align		4
.L_2:
        /*0010*/ 	.word	index@(triton_poi_fused_convolution_div_max_pool2d_with_indices_relu_sub_23)
        /*0014*/ 	.word	0x00000000


	//----- nvinfo : EIATTR_FRAME_SIZE
	.align		4
.L_3:
        /*0018*/ 	.byte	0x04, 0x11
        /*001a*/ 	.short	(.L_5 - .L_4)
	.align		4
.L_4:
        /*001c*/ 	.word	index@(triton_poi_fused_convolution_div_max_pool2d_with_indices_relu_sub_23)
        /*0020*/ 	.word	0x00000000


	//----- nvinfo : EIATTR_MIN_STACK_SIZE
	.align		4
.L_5:
        /*0024*/ 	.byte	0x04, 0x12
        /*0026*/ 	.short	(.L_7 - .L_6)
	.align		4
.L_6:
        /*0028*/ 	.word	index@(triton_poi_fused_convolution_div_max_pool2d_with_indices_relu_sub_23)
        /*002c*/ 	.word	0x00000000
.L_7:


//--------------------- .nv.info.triton_poi_fused_convolution_div_max_pool2d_with_indices_relu_sub_23 --------------------------
	.section	.nv.info.triton_poi_fused_convolution_div_max_pool2d_with_indices_relu_sub_23,"",@"SHT_CUDA_INFO"
	.sectionflags	@""
	.align	4


	//----- nvinfo : EIATTR_CUDA_API_VERSION
	.align		4
        /*0000*/ 	.byte	0x04, 0x37
        /*0002*/ 	.short	(.L_9 - .L_8)
.L_8:
        /*0004*/ 	.word	0x0000007c


	//----- nvinfo : EIATTR_KPARAM_INFO
	.align		4
.L_9:
        /*0008*/ 	.byte	0x04, 0x17
        /*000a*/ 	.short	(.L_11 - .L_10)
.L_10:
        /*000c*/ 	.word	0x00000000
        /*0010*/ 	.short	0x0002
        /*0012*/ 	.short	0x0010
        /*0014*/ 	.byte	0x00, 0xf0, 0x11, 0x00


	//----- nvinfo : EIATTR_KPARAM_INFO
	.align		4
.L_11:
        /*0018*/ 	.byte	0x04, 0x17
        /*001a*/ 	.short	(.L_13 - .L_12)
.L_12:
        /*001c*/ 	.word	0x00000000
        /*0020*/ 	.short	0x0001
        /*0022*/ 	.short	0x0008
        /*0024*/ 	.byte	0x00, 0xf4, 0x21, 0x00


	//----- nvinfo : EIATTR_KPARAM_INFO
	.align		4
.L_13:
        /*0028*/ 	.byte	0x04, 0x17
        /*002a*/ 	.short	(.L_15 - .L_14)
.L_14:
        /*002c*/ 	.word	0x00000000
        /*0030*/ 	.short	0x0000
        /*0032*/ 	.short	0x0000
        /*0034*/ 	.byte	0x00, 0xf4, 0x21, 0x00


	//----- nvinfo : EIATTR_SPARSE_MMA_MASK
	.align		4
.L_15:
        /*0038*/ 	.byte	0x03, 0x50
        /*003a*/ 	.short	0x0000


	//----- nvinfo : EIATTR_MAXREG_COUNT
	.align		4
        /*003c*/ 	.byte	0x03, 0x1b
        /*003e*/ 	.short	0x00ff


	//----- nvinfo : EIATTR_EXIT_INSTR_OFFSETS
	.align		4
        /*0040*/ 	.byte	0x04, 0x1c
        /*0042*/ 	.short	(.L_17 - .L_16)


	//   ....[0]....
.L_16:
        /*0044*/ 	.word	0x000002c0


	//----- nvinfo : EIATTR_REQNTID
	.align		4
.L_17:
        /*0048*/ 	.byte	0x04, 0x10
        /*004a*/ 	.short	(.L_19 - .L_18)
.L_18:
        /*004c*/ 	.word	0x00000080
        /*0050*/ 	.word	0x00000001
        /*0054*/ 	.word	0x00000001


	//----- nvinfo : EIATTR_CBANK_PARAM_SIZE
	.align		4
.L_19:
        /*0058*/ 	.byte	0x03, 0x19
        /*005a*/ 	.short	0x0014


	//----- nvinfo : EIATTR_PARAM_CBANK
	.align		4
        /*005c*/ 	.byte	0x04, 0x0a
        /*005e*/ 	.short	(.L_21 - .L_20)
	.align		4
.L_20:
        /*0060*/ 	.word	index@(.nv.constant0.triton_poi_fused_convolution_div_max_pool2d_with_indices_relu_sub_23)
        /*0064*/ 	.short	0x0210
        /*0066*/ 	.short	0x0014


	//----- nvinfo : EIATTR_SW_WAR
	.align		4
.L_21:
        /*0068*/ 	.byte	0x04, 0x36
        /*006a*/ 	.short	(.L_23 - .L_22)
.L_22:
        /*006c*/ 	.word	0x00000008
.L_23:


//--------------------- .nv.callgraph             --------------------------
	.section	.nv.callgraph,"",@"SHT_CUDA_CALLGRAPH"
	.align	4
	.sectionentsize	8
	.align		4
        /*0000*/ 	.word	0x00000000
	.align		4
        /*0004*/ 	.word	0xffffffff
	.align		4
        /*0008*/ 	.word	0x00000000
	.align		4
        /*000c*/ 	.word	0xfffffffe
	.align		4
        /*0010*/ 	.word	0x00000000
	.align		4
        /*0014*/ 	.word	0xfffffffd
	.align		4
        /*0018*/ 	.word	0x00000000
	.align		4
        /*001c*/ 	.word	0xfffffffc


//--------------------- .text.triton_poi_fused_convolution_div_max_pool2d_with_indices_relu_sub_23 --------------------------
	.section	.text.triton_poi_fused_convolution_div_max_pool2d_with_indices_relu_sub_23,"ax",@progbits
	.align	128
        .global         triton_poi_fused_convolution_div_max_pool2d_with_indices_relu_sub_23
        .type           triton_poi_fused_convolution_div_max_pool2d_with_indices_relu_sub_23,@function
        .size           triton_poi_fused_convolution_div_max_pool2d_with_indices_relu_sub_23,(.L_x_1 - triton_poi_fused_convolution_div_max_pool2d_with_indices_relu_sub_23)
        .other          triton_poi_fused_convolution_div_max_pool2d_with_indices_relu_sub_23,@"STO_CUDA_ENTRY STV_DEFAULT"
triton_poi_fused_convolution_div_max_pool2d_with_indices_relu_sub_23:
.text.triton_poi_fused_convolution_div_max_pool2d_with_indices_relu_sub_23:
[----:B------:R-:W-:Y:S01]  /*0000*/  LDC R1, c[0x0][0x28] ;  /* 0x00000a00ff017b82 */ /* 0x000fe20000000800 */
[----:B------:R-:W1:Y:S01]  /*0010*/  S2R R0, SR_TID.X ;  /* 0x0000000000007919 */ /* 0x000e620000002100 */
[----:B------:R-:W-:Y:S01]  /*0020*/  ULDC.64 UR4, c[0x0][0x208] ;  /* 0x0000820000047ab9 */ /* 0x000fe20000000a00 */
[----:B------:R-:W2:Y:S01]  /*0030*/  S2R R3, SR_CTAID.X ;  /* 0x0000000000037919 */ /* 0x000ea20000002500 */
[----:B-1----:R-:W-:Y:S02]  /*0040*/  LOP3.LUT R0, R0, 0x7f, RZ, 0xc0, !PT ;  /* 0x0000007f00007812 */ /* 0x002fe400078ec0ff */
[----:B--2---:R-:W-:-:S03]  /*0050*/  SHF.R.S32.HI R5, RZ, 0x18, R3 ;  /* 0x00000018ff057819 */ /* 0x004fc60000011403 */
[----:B------:R-:W-:Y:S01]  /*0060*/  IMAD R0, R3, 0x80, R0 ;  /* 0x0000008003007824 */ /* 0x000fe200078e0200 */
[----:B------:R-:W-:-:S04]  /*0070*/  SGXT R5, R5, 0x1 ;  /* 0x000000010505781a */ /* 0x000fc80000000200 */
[----:B------:R-:W-:Y:S02]  /*0080*/  SHF.R.S32.HI R3, RZ, 0x1f, R0 ;  /* 0x0000001fff037819 */ /* 0x000fe40000011400 */
[-C--:B------:R-:W-:Y:S02]  /*0090*/  LEA.HI R6, R5, R0.reuse, RZ, 0xb ;  /* 0x0000000005067211 */ /* 0x080fe400078f58ff */
[----:B------:R-:W-:Y:S02]  /*00a0*/  LEA.HI R4, R3, R0, RZ, 0x9 ;  /* 0x0000000003047211 */ /* 0x000fe400078f48ff */
[----:B------:R-:W1:Y:S01]  /*00b0*/  LDC.64 R2, c[0x0][0x210] ;  /* 0x00008400ff027b82 */ /* 0x000e620000000a00 */
[----:B------:R-:W-:Y:S01]  /*00c0*/  IMAD.SHL.U32 R7, R6, 0x4, RZ ;  /* 0x0000000406077824 */ /* 0x000fe200078e00ff */
[----:B------:R-:W-:-:S04]  /*00d0*/  SHF.R.S32.HI R5, RZ, 0x9, R4 ;  /* 0x00000009ff057819 */ /* 0x000fc80000011404 */
[----:B------:R-:W-:Y:S02]  /*00e0*/  LEA.HI R6, R5, R5, RZ, 0x2 ;  /* 0x0000000505067211 */ /* 0x000fe400078f10ff */
[----:B------:R-:W-:Y:S02]  /*00f0*/  LOP3.LUT R8, R7, 0xffffe000, RZ, 0xc0, !PT ;  /* 0xffffe00007087812 */ /* 0x000fe400078ec0ff */
[----:B------:R-:W-:Y:S02]  /*0100*/  LOP3.LUT R7, R4, 0xfffffe00, RZ, 0xc0, !PT ;  /* 0xfffffe0004077812 */ /* 0x000fe400078ec0ff */
[----:B------:R-:W-:Y:S02]  /*0110*/  LOP3.LUT R6, R6, 0x3ffffc, RZ, 0xc0, !PT ;  /* 0x003ffffc06067812 */ /* 0x000fe400078ec0ff */
[----:B------:R-:W-:-:S03]  /*0120*/  IADD3 R7, R8, R0, -R7 ;  /* 0x0000000008077210 */ /* 0x000fc60007ffe807 */
[----:B------:R-:W-:-:S04]  /*0130*/  IMAD.IADD R6, R5, 0x1, -R6 ;  /* 0x0000000105067824 */ /* 0x000fc800078e0a06 */
[----:B------:R-:W-:-:S04]  /*0140*/  IMAD R11, R6, 0x400, R7 ;  /* 0x00000400060b7824 */ /* 0x000fc800078e0207 */
[C---:B------:R-:W-:Y:S02]  /*0150*/  VIADD R7, R11.reuse, 0x200 ;  /* 0x000002000b077836 */ /* 0x040fe40000000000 */
[----:B-1----:R-:W-:-:S04]  /*0160*/  IMAD.WIDE R4, R11, 0x4, R2 ;  /* 0x000000040b047825 */ /* 0x002fc800078e0202 */
[--C-:B------:R-:W-:Y:S02]  /*0170*/  IMAD.WIDE R6, R7, 0x4, R2.reuse ;  /* 0x0000000407067825 */ /* 0x100fe400078e0202 */
[----:B------:R-:W2:Y:S02]  /*0180*/  LDG.E R4, desc[UR4][R4.64] ;  /* 0x0000000404047981 */ /* 0x000ea4000c1e1900 */
[----:B------:R-:W-:Y:S02]  /*0190*/  VIADD R9, R11, 0x1000 ;  /* 0x000010000b097836 */ /* 0x000fe40000000000 */
[----:B------:R-:W2:Y:S02]  /*01a0*/  LDG.E R13, desc[UR4][R6.64] ;  /* 0x00000004060d7981 */ /* 0x000ea4000c1e1900 */
[----:B------:R-:W-:-:S04]  /*01b0*/  IMAD.WIDE R8, R9, 0x4, R2 ;  /* 0x0000000409087825 */ /* 0x000fc800078e0202 */
[----:B------:R-:W-:Y:S01]  /*01c0*/  VIADD R11, R11, 0x1200 ;  /* 0x000012000b0b7836 */ /* 0x000fe20000000000 */
[----:B------:R-:W3:Y:S03]  /*01d0*/  LDG.E R12, desc[UR4][R8.64] ;  /* 0x00000004080c7981 */ /* 0x000ee6000c1e1900 */
[----:B------:R-:W-:Y:S02]  /*01e0*/  IMAD.WIDE R2, R11, 0x4, R2 ;  /* 0x000000040b027825 */ /* 0x000fe400078e0202 */
[----:B------:R-:W1:Y:S04]  /*01f0*/  LDC.64 R10, c[0x0][0x218] ;  /* 0x00008600ff0a7b82 */ /* 0x000e680000000a00 */
[----:B------:R-:W4:Y:S01]  /*0200*/  LDG.E R3, desc[UR4][R2.64] ;  /* 0x0000000402037981 */ /* 0x000f22000c1e1900 */
[----:B--2---:R-:W-:-:S02]  /*0210*/  FSETP.GT.AND P1, PT, R13, R4, PT ;  /* 0x000000040d00720b */ /* 0x004fc40003f24000 */
[----:B------:R-:W-:Y:S02]  /*0220*/  FSETP.NAN.AND P2, PT, R13, R13, PT ;  /* 0x0000000d0d00720b */ /* 0x000fe40003f48000 */
[----:B---3--:R-:W-:-:S09]  /*0230*/  FSETP.NAN.AND P0, PT, R12, R12, PT ;  /* 0x0000000c0c00720b */ /* 0x008fd20003f08000 */
[----:B------:R-:W-:Y:S02]  /*0240*/  @!P1 FSEL R13, R13, R4, P2 ;  /* 0x000000040d0d9208 */ /* 0x000fe40001000000 */
[----:B----4-:R-:W-:Y:S02]  /*0250*/  FSETP.NAN.AND P1, PT, R3, R3, PT ;  /* 0x000000030300720b */ /* 0x010fe40003f28000 */
[----:B------:R-:W-:-:S04]  /*0260*/  FSETP.GEU.AND P2, PT, R13, R12, PT ;  /* 0x0000000c0d00720b */ /* 0x000fc80003f4e000 */
[----:B------:R-:W-:-:S04]  /*0270*/  @!P0 FSEL R12, R12, R13, !P2 ;  /* 0x0000000d0c0c8208 */ /* 0x000fc80005000000 */
[----:B------:R-:W-:Y:S01]  /*0280*/  FSETP.GEU.AND P0, PT, R12, R3, PT ;  /* 0x000000030c00720b */ /* 0x000fe20003f0e000 */
[----:B-1----:R-:W-:-:S03]  /*0290*/  IMAD.WIDE R4, R0, 0x4, R10 ;  /* 0x0000000400047825 */ /* 0x002fc600078e020a */
[----:B------:R-:W-:-:S05]  /*02a0*/  @!P1 SEL R3, R3, R12, !P0 ;  /* 0x0000000c03039207 */ /* 0x000fca0004000000 */
[----:B------:R-:W-:Y:S01]  /*02b0*/  STG.E desc[UR4][R4.64], R3 ;  /* 0x0000000304007986 */ /* 0x000fe2000c101904 */
[----:B------:R-:W-:Y:S05]  /*02c0*/  EXIT ;  /* 0x000000000000794d */ /* 0x000fea0003800000 */
.L_x_0:
[----:B------:R-:W-:-:S00]  /*02d0*/  BRA `(.L_x_0) ;  /* 0xfffffffc00fc7947 */ /* 0x000fc0000383ffff */
[----:B------:R-:W-:-:S00]  /*02e0*/  NOP ;  /* 0x0000000000007918 */ /* 0x000fc00000000000 */
        /* <DEDUP_REMOVED lines=9> */
.L_x_1:


//--------------------- .nv.constant0.triton_poi_fused_convolution_div_max_pool2d_with_indices_relu_sub_23 --------------------------
	.section	.nv.constant0.triton_poi_fused_convolution_div_max_pool2d_with_indices_relu_sub_23,"a",@progbits
	.sectionflags	@""
	.align	4
.nv.constant0.triton_poi_fused_convolution_div_max_pool2d_with_indices_relu_sub_23:
	.zero		548
